//
// Generated by NVIDIA NVVM Compiler
//
// Compiler Build ID: CL-36424714
// Cuda compilation tools, release 13.0, V13.0.88
// Based on NVVM 20.0.0
//

.version 9.0
.target sm_100
.address_size 64

	// .globl	_Z19memory_bound_kernelPKfPfi
// _ZZ17sync_heavy_kernelPfiE4smem has been demoted

.visible .entry _Z19memory_bound_kernelPKfPfi(
	.param .u64 .ptr .align 1 _Z19memory_bound_kernelPKfPfi_param_0,
	.param .u64 .ptr .align 1 _Z19memory_bound_kernelPKfPfi_param_1,
	.param .u32 _Z19memory_bound_kernelPKfPfi_param_2
)
{
	.reg .pred 	%p<2>;
	.reg .b32 	%r<6>;
	.reg .b32 	%f<3>;
	.reg .b64 	%rd<8>;

	ld.param.u64 	%rd1, [_Z19memory_bound_kernelPKfPfi_param_0];
	ld.param.u64 	%rd2, [_Z19memory_bound_kernelPKfPfi_param_1];
	ld.param.u32 	%r2, [_Z19memory_bound_kernelPKfPfi_param_2];
	mov.u32 	%r3, %ctaid.x;
	mov.u32 	%r4, %ntid.x;
	mov.u32 	%r5, %tid.x;
	mad.lo.s32 	%r1, %r3, %r4, %r5;
	setp.ge.s32 	%p1, %r1, %r2;
	@%p1 bra 	$L__BB0_2;
	cvta.to.global.u64 	%rd3, %rd1;
	cvta.to.global.u64 	%rd4, %rd2;
	mul.wide.s32 	%rd5, %r1, 4;
	add.s64 	%rd6, %rd3, %rd5;
	ld.global.f32 	%f1, [%rd6];
	add.f32 	%f2, %f1, %f1;
	add.s64 	%rd7, %rd4, %rd5;
	st.global.f32 	[%rd7], %f2;
$L__BB0_2:
	ret;

}
	// .globl	_Z20compute_bound_kernelPfi
.visible .entry _Z20compute_bound_kernelPfi(
	.param .u64 .ptr .align 1 _Z20compute_bound_kernelPfi_param_0,
	.param .u32 _Z20compute_bound_kernelPfi_param_1
)
{
	.reg .pred 	%p<2>;
	.reg .b32 	%r<7>;
	.reg .b64 	%rd<5>;

	ld.param.u64 	%rd1, [_Z20compute_bound_kernelPfi_param_0];
	ld.param.u32 	%r2, [_Z20compute_bound_kernelPfi_param_1];
	mov.u32 	%r3, %ctaid.x;
	mov.u32 	%r4, %ntid.x;
	mov.u32 	%r5, %tid.x;
	mad.lo.s32 	%r1, %r3, %r4, %r5;
	setp.ge.s32 	%p1, %r1, %r2;
	@%p1 bra 	$L__BB1_2;
	cvta.to.global.u64 	%rd2, %rd1;
	mul.wide.s32 	%rd3, %r1, 4;
	add.s64 	%rd4, %rd2, %rd3;
	mov.b32 	%r6, 1065521851;
	st.global.u32 	[%rd4], %r6;
$L__BB1_2:
	ret;

}
	// .globl	_Z17sync_heavy_kernelPfi
.visible .entry _Z17sync_heavy_kernelPfi(
	.param .u64 .ptr .align 1 _Z17sync_heavy_kernelPfi_param_0,
	.param .u32 _Z17sync_heavy_kernelPfi_param_1
)
{
	.reg .pred 	%p<2>;
	.reg .b32 	%r<10>;
	.reg .b32 	%f<42>;
	.reg .b64 	%rd<5>;
	// demoted variable
	.shared .align 4 .b8 _ZZ17sync_heavy_kernelPfiE4smem[1024];
	ld.param.u64 	%rd1, [_Z17sync_heavy_kernelPfi_param_0];
	ld.param.u32 	%r2, [_Z17sync_heavy_kernelPfi_param_1];
	mov.u32 	%r3, %ctaid.x;
	mov.u32 	%r4, %ntid.x;
	mov.u32 	%r5, %tid.x;
	mad.lo.s32 	%r1, %r3, %r4, %r5;
	cvt.rn.f32.u32 	%f2, %r5;
	shl.b32 	%r6, %r5, 2;
	mov.u32 	%r7, _ZZ17sync_heavy_kernelPfiE4smem;
	add.s32 	%r8, %r7, %r6;
	st.shared.f32 	[%r8], %f2;
	sub.s32 	%r9, %r7, %r6;
	bar.sync 	0;
	ld.shared.f32 	%f3, [%r9+1020];
	add.f32 	%f4, %f3, 0f3C23D70A;
	st.shared.f32 	[%r8], %f4;
	bar.sync 	0;
	ld.shared.f32 	%f5, [%r9+1020];
	add.f32 	%f6, %f5, 0f3C23D70A;
	st.shared.f32 	[%r8], %f6;
	bar.sync 	0;
	ld.shared.f32 	%f7, [%r9+1020];
	add.f32 	%f8, %f7, 0f3C23D70A;
	st.shared.f32 	[%r8], %f8;
	bar.sync 	0;
	ld.shared.f32 	%f9, [%r9+1020];
	add.f32 	%f10, %f9, 0f3C23D70A;
	st.shared.f32 	[%r8], %f10;
	bar.sync 	0;
	ld.shared.f32 	%f11, [%r9+1020];
	add.f32 	%f12, %f11, 0f3C23D70A;
	st.shared.f32 	[%r8], %f12;
	bar.sync 	0;
	ld.shared.f32 	%f13, [%r9+1020];
	add.f32 	%f14, %f13, 0f3C23D70A;
	st.shared.f32 	[%r8], %f14;
	bar.sync 	0;
	ld.shared.f32 	%f15, [%r9+1020];
	add.f32 	%f16, %f15, 0f3C23D70A;
	st.shared.f32 	[%r8], %f16;
	bar.sync 	0;
	ld.shared.f32 	%f17, [%r9+1020];
	add.f32 	%f18, %f17, 0f3C23D70A;
	st.shared.f32 	[%r8], %f18;
	bar.sync 	0;
	ld.shared.f32 	%f19, [%r9+1020];
	add.f32 	%f20, %f19, 0f3C23D70A;
	st.shared.f32 	[%r8], %f20;
	bar.sync 	0;
	ld.shared.f32 	%f21, [%r9+1020];
	add.f32 	%f22, %f21, 0f3C23D70A;
	st.shared.f32 	[%r8], %f22;
	bar.sync 	0;
	ld.shared.f32 	%f23, [%r9+1020];
	add.f32 	%f24, %f23, 0f3C23D70A;
	st.shared.f32 	[%r8], %f24;
	bar.sync 	0;
	ld.shared.f32 	%f25, [%r9+1020];
	add.f32 	%f26, %f25, 0f3C23D70A;
	st.shared.f32 	[%r8], %f26;
	bar.sync 	0;
	ld.shared.f32 	%f27, [%r9+1020];
	add.f32 	%f28, %f27, 0f3C23D70A;
	st.shared.f32 	[%r8], %f28;
	bar.sync 	0;
	ld.shared.f32 	%f29, [%r9+1020];
	add.f32 	%f30, %f29, 0f3C23D70A;
	st.shared.f32 	[%r8], %f30;
	bar.sync 	0;
	ld.shared.f32 	%f31, [%r9+1020];
	add.f32 	%f32, %f31, 0f3C23D70A;
	st.shared.f32 	[%r8], %f32;
	bar.sync 	0;
	ld.shared.f32 	%f33, [%r9+1020];
	add.f32 	%f34, %f33, 0f3C23D70A;
	st.shared.f32 	[%r8], %f34;
	bar.sync 	0;
	ld.shared.f32 	%f35, [%r9+1020];
	add.f32 	%f36, %f35, 0f3C23D70A;
	st.shared.f32 	[%r8], %f36;
	bar.sync 	0;
	ld.shared.f32 	%f37, [%r9+1020];
	add.f32 	%f38, %f37, 0f3C23D70A;
	st.shared.f32 	[%r8], %f38;
	bar.sync 	0;
	ld.shared.f32 	%f39, [%r9+1020];
	add.f32 	%f40, %f39, 0f3C23D70A;
	st.shared.f32 	[%r8], %f40;
	bar.sync 	0;
	ld.shared.f32 	%f41, [%r9+1020];
	add.f32 	%f1, %f41, 0f3C23D70A;
	st.shared.f32 	[%r8], %f1;
	setp.ge.s32 	%p1, %r1, %r2;
	@%p1 bra 	$L__BB2_2;
	cvta.to.global.u64 	%rd2, %rd1;
	mul.wide.s32 	%rd3, %r1, 4;
	add.s64 	%rd4, %rd2, %rd3;
	st.global.f32 	[%rd4], %f1;
$L__BB2_2:
	ret;

}


// ===== COMPILED SASS (sm_100) =====

	.target	sm_100

	.elftype	@"ET_EXEC"


//--------------------- .note.nv.tkinfo           --------------------------
	.section	.note.nv.tkinfo,"",@"SHT_NOTE"
	.sectionflags	@"SHF_NOTE_NV_TKINFO"
	.tkinfo
        /*0018*/ 	.word	0x00000002
        /*0030*/ 	.string	""
        /*0030*/ 	.string	"ptxas"
        /*0030*/ 	.string	"Cuda compilation tools, release 13.0, V13.0.88"
        /*0030*/ 	.string	"Build cuda_13.0.r13.0/compiler.36424714_0"
        /*0030*/ 	.string	"-arch sm_100 -m 64 "



//--------------------- .note.nv.cuinfo           --------------------------
	.section	.note.nv.cuinfo,"",@"SHT_NOTE"
	.sectionflags	@"SHF_NOTE_NV_CUINFO"
        /*0018*/ 	.short	0x0002
        /*001a*/ 	.short	0x0064
        /*001c*/ 	.short	0x0082
	.zero		2


//--------------------- .nv.info                  --------------------------
	.section	.nv.info,"",@"SHT_CUDA_INFO"
	.align	4


	//----- nvinfo : EIATTR_REGCOUNT
	.align		4
        /*0000*/ 	.byte	0x04, 0x2f
        /*0002*/ 	.short	(.L_1 - .L_0)
	.align		4
.L_0:
        /*0004*/ 	.word	index@(_Z19memory_bound_kernelPKfPfi)
        /*0008*/ 	.word	0x0000000a


	//----- nvinfo : EIATTR_FRAME_SIZE
	.align		4
.L_1:
        /*000c*/ 	.byte	0x04, 0x11
        /*000e*/ 	.short	(.L_3 - .L_2)
	.align		4
.L_2:
        /*0010*/ 	.word	index@(_Z19memory_bound_kernelPKfPfi)
        /*0014*/ 	.word	0x00000000


	//----- nvinfo : EIATTR_REGCOUNT
	.align		4
.L_3:
        /*0018*/ 	.byte	0x04, 0x2f
        /*001a*/ 	.short	(.L_5 - .L_4)
	.align		4
.L_4:
        /*001c*/ 	.word	index@(_Z20compute_bound_kernelPfi)
        /*0020*/ 	.word	0x0000000a


	//----- nvinfo : EIATTR_FRAME_SIZE
	.align		4
.L_5:
        /*0024*/ 	.byte	0x04, 0x11
        /*0026*/ 	.short	(.L_7 - .L_6)
	.align		4
.L_6:
        /*0028*/ 	.word	index@(_Z20compute_bound_kernelPfi)
        /*002c*/ 	.word	0x00000000


	//----- nvinfo : EIATTR_REGCOUNT
	.align		4
.L_7:
        /*0030*/ 	.byte	0x04, 0x2f
        /*0032*/ 	.short	(.L_9 - .L_8)
	.align		4
.L_8:
        /*0034*/ 	.word	index@(_Z17sync_heavy_kernelPfi)
        /*0038*/ 	.word	0x0000000e


	//----- nvinfo : EIATTR_FRAME_SIZE
	.align		4
.L_9:
        /*003c*/ 	.byte	0x04, 0x11
        /*003e*/ 	.short	(.L_11 - .L_10)
	.align		4
.L_10:
        /*0040*/ 	.word	index@(_Z17sync_heavy_kernelPfi)
        /*0044*/ 	.word	0x00000000


	//----- nvinfo : EIATTR_MIN_STACK_SIZE
	.align		4
.L_11:
        /*0048*/ 	.byte	0x04, 0x12
        /*004a*/ 	.short	(.L_13 - .L_12)
	.align		4
.L_12:
        /*004c*/ 	.word	index@(_Z17sync_heavy_kernelPfi)
        /*0050*/ 	.word	0x00000000


	//----- nvinfo : EIATTR_MIN_STACK_SIZE
	.align		4
.L_13:
        /*0054*/ 	.byte	0x04, 0x12
        /*0056*/ 	.short	(.L_15 - .L_14)
	.align		4
.L_14:
        /*0058*/ 	.word	index@(_Z20compute_bound_kernelPfi)
        /*005c*/ 	.word	0x00000000


	//----- nvinfo : EIATTR_MIN_STACK_SIZE
	.align		4
.L_15:
        /*0060*/ 	.byte	0x04, 0x12
        /*0062*/ 	.short	(.L_17 - .L_16)
	.align		4
.L_16:
        /*0064*/ 	.word	index@(_Z19memory_bound_kernelPKfPfi)
        /*0068*/ 	.word	0x00000000
.L_17:


//--------------------- .nv.compat                --------------------------
	.section	.nv.compat,"",@"SHT_CUDA_COMPAT_INFO"
	.align	4
        /*0000*/ 	.byte	0x02, 0x09, 0x00, 0x00, 0x02, 0x02, 0x01, 0x00, 0x02, 0x05, 0x05, 0x00, 0x03, 0x07, 0x01, 0x01
        /*0010*/ 	.byte	0x02, 0x03, 0x00, 0x00, 0x02, 0x06, 0x01, 0x00, 0x04, 0x0b, 0x08, 0x00, 0x09, 0x00, 0x00, 0x00
        /*0020*/ 	.byte	0x00, 0x00, 0x00, 0x00


//--------------------- .nv.info._Z17sync_heavy_kernelPfi --------------------------
	.section	.nv.info._Z17sync_heavy_kernelPfi,"",@"SHT_CUDA_INFO"
	.sectionflags	@""
	.align	4


	//----- nvinfo : EIATTR_CUDA_API_VERSION
	.align		4
        /*0000*/ 	.byte	0x04, 0x37
        /*0002*/ 	.short	(.L_19 - .L_18)
.L_18:
        /*0004*/ 	.word	0x00000082


	//----- nvinfo : EIATTR_KPARAM_INFO
	.align		4
.L_19:
        /*0008*/ 	.byte	0x04, 0x17
        /*000a*/ 	.short	(.L_21 - .L_20)
.L_20:
        /*000c*/ 	.word	0x00000000
        /*0010*/ 	.short	0x0001
        /*0012*/ 	.short	0x0008
        /*0014*/ 	.byte	0x00, 0xf0, 0x11, 0x00


	//----- nvinfo : EIATTR_KPARAM_INFO
	.align		4
.L_21:
        /*0018*/ 	.byte	0x04, 0x17
        /*001a*/ 	.short	(.L_23 - .L_22)
.L_22:
        /*001c*/ 	.word	0x00000000
        /*0020*/ 	.short	0x0000
        /*0022*/ 	.short	0x0000
        /*0024*/ 	.byte	0x00, 0xf5, 0x21, 0x00


	//----- nvinfo : EIATTR_SPARSE_MMA_MASK
	.align		4
.L_23:
        /*0028*/ 	.byte	0x03, 0x50
        /*002a*/ 	.short	0x0000


	//----- nvinfo : EIATTR_MAXREG_COUNT
	.align		4
        /*002c*/ 	.byte	0x03, 0x1b
        /*002e*/ 	.short	0x00ff


	//----- nvinfo : EIATTR_NUM_BARRIERS
	.align		4
        /*0030*/ 	.byte	0x02, 0x4c
        /*0032*/ 	.byte	0x01
	.zero		1


	//----- nvinfo : EIATTR_MERCURY_ISA_VERSION
	.align		4
        /*0034*/ 	.byte	0x03, 0x5f
        /*0036*/ 	.short	0x0101


	//----- nvinfo : EIATTR_VRC_CTA_INIT_COUNT
	.align		4
        /*0038*/ 	.byte	0x02, 0x4a
	.zero		1
	.zero		1


	//----- nvinfo : EIATTR_EXIT_INSTR_OFFSETS
	.align		4
        /*003c*/ 	.byte	0x04, 0x1c
        /*003e*/ 	.short	(.L_25 - .L_24)


	//   ....[0]....
.L_24:
        /*0040*/ 	.word	0x000005e0


	//   ....[1]....
        /*0044*/ 	.word	0x00000630


	//----- nvinfo : EIATTR_CBANK_PARAM_SIZE
	.align		4
.L_25:
        /*0048*/ 	.byte	0x03, 0x19
        /*004a*/ 	.short	0x000c


	//----- nvinfo : EIATTR_PARAM_CBANK
	.align		4
        /*004c*/ 	.byte	0x04, 0x0a
        /*004e*/ 	.short	(.L_27 - .L_26)
	.align		4
.L_26:
        /*0050*/ 	.word	index@(.nv.constant0._Z17sync_heavy_kernelPfi)
        /*0054*/ 	.short	0x0380
        /*0056*/ 	.short	0x000c


	//----- nvinfo : EIATTR_SW_WAR
	.align		4
.L_27:
        /*0058*/ 	.byte	0x04, 0x36
        /*005a*/ 	.short	(.L_29 - .L_28)
.L_28:
        /*005c*/ 	.word	0x00000008
.L_29:


//--------------------- .nv.info._Z20compute_bound_kernelPfi --------------------------
	.section	.nv.info._Z20compute_bound_kernelPfi,"",@"SHT_CUDA_INFO"
	.sectionflags	@""
	.align	4


	//----- nvinfo : EIATTR_CUDA_API_VERSION
	.align		4
        /*0000*/ 	.byte	0x04, 0x37
        /*0002*/ 	.short	(.L_31 - .L_30)
.L_30:
        /*0004*/ 	.word	0x00000082


	//----- nvinfo : EIATTR_KPARAM_INFO
	.align		4
.L_31:
        /*0008*/ 	.byte	0x04, 0x17
        /*000a*/ 	.short	(.L_33 - .L_32)
.L_32:
        /*000c*/ 	.word	0x00000000
        /*0010*/ 	.short	0x0001
        /*0012*/ 	.short	0x0008
        /*0014*/ 	.byte	0x00, 0xf0, 0x11, 0x00


	//----- nvinfo : EIATTR_KPARAM_INFO
	.align		4
.L_33:
        /*0018*/ 	.byte	0x04, 0x17
        /*001a*/ 	.short	(.L_35 - .L_34)
.L_34:
        /*001c*/ 	.word	0x00000000
        /*0020*/ 	.short	0x0000
        /*0022*/ 	.short	0x0000
        /*0024*/ 	.byte	0x00, 0xf5, 0x21, 0x00


	//----- nvinfo : EIATTR_SPARSE_MMA_MASK
	.align		4
.L_35:
        /*0028*/ 	.byte	0x03, 0x50
        /*002a*/ 	.short	0x0000


	//----- nvinfo : EIATTR_MAXREG_COUNT
	.align		4
        /*002c*/ 	.byte	0x03, 0x1b
        /*002e*/ 	.short	0x00ff


	//----- nvinfo : EIATTR_MERCURY_ISA_VERSION
	.align		4
        /*0030*/ 	.byte	0x03, 0x5f
        /*0032*/ 	.short	0x0101


	//----- nvinfo : EIATTR_VRC_CTA_INIT_COUNT
	.align		4
        /*0034*/ 	.byte	0x02, 0x4a
	.zero		1
	.zero		1


	//----- nvinfo : EIATTR_EXIT_INSTR_OFFSETS
	.align		4
        /*0038*/ 	.byte	0x04, 0x1c
        /*003a*/ 	.short	(.L_37 - .L_36)


	//   ....[0]....
.L_36:
        /*003c*/ 	.word	0x00000070


	//   ....[1]....
        /*0040*/ 	.word	0x000000d0


	//----- nvinfo : EIATTR_CBANK_PARAM_SIZE
	.align		4
.L_37:
        /*0044*/ 	.byte	0x03, 0x19
        /*0046*/ 	.short	0x000c


	//----- nvinfo : EIATTR_PARAM_CBANK
	.align		4
        /*0048*/ 	.byte	0x04, 0x0a
        /*004a*/ 	.short	(.L_39 - .L_38)
	.align		4
.L_38:
        /*004c*/ 	.word	index@(.nv.constant0._Z20compute_bound_kernelPfi)
        /*0050*/ 	.short	0x0380
        /*0052*/ 	.short	0x000c


	//----- nvinfo : EIATTR_SW_WAR
	.align		4
.L_39:
        /*0054*/ 	.byte	0x04, 0x36
        /*0056*/ 	.short	(.L_41 - .L_40)
.L_40:
        /*0058*/ 	.word	0x00000008
.L_41:


//--------------------- .nv.info._Z19memory_bound_kernelPKfPfi --------------------------
	.section	.nv.info._Z19memory_bound_kernelPKfPfi,"",@"SHT_CUDA_INFO"
	.sectionflags	@""
	.align	4


	//----- nvinfo : EIATTR_CUDA_API_VERSION
	.align		4
        /*0000*/ 	.byte	0x04, 0x37
        /*0002*/ 	.short	(.L_43 - .L_42)
.L_42:
        /*0004*/ 	.word	0x00000082


	//----- nvinfo : EIATTR_KPARAM_INFO
	.align		4
.L_43:
        /*0008*/ 	.byte	0x04, 0x17
        /*000a*/ 	.short	(.L_45 - .L_44)
.L_44:
        /*000c*/ 	.word	0x00000000
        /*0010*/ 	.short	0x0002
        /*0012*/ 	.short	0x0010
        /*0014*/ 	.byte	0x00, 0xf0, 0x11, 0x00


	//----- nvinfo : EIATTR_KPARAM_INFO
	.align		4
.L_45:
        /*0018*/ 	.byte	0x04, 0x17
        /*001a*/ 	.short	(.L_47 - .L_46)
.L_46:
        /*001c*/ 	.word	0x00000000
        /*0020*/ 	.short	0x0001
        /*0022*/ 	.short	0x0008
        /*0024*/ 	.byte	0x00, 0xf5, 0x21, 0x00


	//----- nvinfo : EIATTR_KPARAM_INFO
	.align		4
.L_47:
        /*0028*/ 	.byte	0x04, 0x17
        /*002a*/ 	.short	(.L_49 - .L_48)
.L_48:
        /*002c*/ 	.word	0x00000000
        /*0030*/ 	.short	0x0000
        /*0032*/ 	.short	0x0000
        /*0034*/ 	.byte	0x00, 0xf5, 0x21, 0x00


	//----- nvinfo : EIATTR_SPARSE_MMA_MASK
	.align		4
.L_49:
        /*0038*/ 	.byte	0x03, 0x50
        /*003a*/ 	.short	0x0000


	//----- nvinfo : EIATTR_MAXREG_COUNT
	.align		4
        /*003c*/ 	.byte	0x03, 0x1b
        /*003e*/ 	.short	0x00ff


	//----- nvinfo : EIATTR_MERCURY_ISA_VERSION
	.align		4
        /*0040*/ 	.byte	0x03, 0x5f
        /*0042*/ 	.short	0x0101


	//----- nvinfo : EIATTR_VRC_CTA_INIT_COUNT
	.align		4
        /*0044*/ 	.byte	0x02, 0x4a
	.zero		1
	.zero		1


	//----- nvinfo : EIATTR_EXIT_INSTR_OFFSETS
	.align		4
        /*0048*/ 	.byte	0x04, 0x1c
        /*004a*/ 	.short	(.L_51 - .L_50)


	//   ....[0]....
.L_50:
        /*004c*/ 	.word	0x00000070


	//   ....[1]....
        /*0050*/ 	.word	0x00000100


	//----- nvinfo : EIATTR_CBANK_PARAM_SIZE
	.align		4
.L_51:
        /*0054*/ 	.byte	0x03, 0x19
        /*0056*/ 	.short	0x0014


	//----- nvinfo : EIATTR_PARAM_CBANK
	.align		4
        /*0058*/ 	.byte	0x04, 0x0a
        /*005a*/ 	.short	(.L_53 - .L_52)
	.align		4
.L_52:
        /*005c*/ 	.word	index@(.nv.constant0._Z19memory_bound_kernelPKfPfi)
        /*0060*/ 	.short	0x0380
        /*0062*/ 	.short	0x0014


	//----- nvinfo : EIATTR_SW_WAR
	.align		4
.L_53:
        /*0064*/ 	.byte	0x04, 0x36
        /*0066*/ 	.short	(.L_55 - .L_54)
.L_54:
        /*0068*/ 	.word	0x00000008
.L_55:


//--------------------- .nv.callgraph             --------------------------
	.section	.nv.callgraph,"",@"SHT_CUDA_CALLGRAPH"
	.align	4
	.sectionentsize	8
	.align		4
        /*0000*/ 	.word	0x00000000
	.align		4
        /*0004*/ 	.word	0xffffffff
	.align		4
        /*0008*/ 	.word	0x00000000
	.align		4
        /*000c*/ 	.word	0xfffffffe
	.align		4
        /*0010*/ 	.word	0x00000000
	.align		4
        /*0014*/ 	.word	0xfffffffd
	.align		4
        /*0018*/ 	.word	0x00000000
	.align		4
        /*001c*/ 	.word	0xfffffffc


//--------------------- .text._Z17sync_heavy_kernelPfi --------------------------
	.section	.text._Z17sync_heavy_kernelPfi,"ax",@progbits
	.align	128
        .global         _Z17sync_heavy_kernelPfi
        .type           _Z17sync_heavy_kernelPfi,@function
        .size           _Z17sync_heavy_kernelPfi,(.L_x_3 - _Z17sync_heavy_kernelPfi)
        .other          _Z17sync_heavy_kernelPfi,@"STO_CUDA_ENTRY STV_DEFAULT"
_Z17sync_heavy_kernelPfi:
.text._Z17sync_heavy_kernelPfi:
[----:B------:R-:W-:Y:S01]  /*0000*/  LDC R1, c[0x0][0x37c] ;  /* 0x0000df00ff017b82 */ /* 0x000fe20000000800 */
[----:B------:R-:W0:Y:S01]  /*0010*/  S2R R3, SR_CgaCtaId ;  /* 0x0000000000037919 */ /* 0x000e220000008800 */
[----:B------:R-:W-:-:S06]  /*0020*/  MOV R2, 0x400 ;  /* 0x0000040000027802 */ /* 0x000fcc0000000f00 */
[----:B------:R-:W1:Y:S01]  /*0030*/  S2UR UR4, SR_CTAID.X ;  /* 0x00000000000479c3 */ /* 0x000e620000002500 */
[----:B------:R-:W2:Y:S01]  /*0040*/  LDCU UR5, c[0x0][0x388] ;  /* 0x00007100ff0577ac */ /* 0x000ea20008000800 */
[----:B------:R-:W3:Y:S01]  /*0050*/  S2R R0, SR_TID.X ;  /* 0x0000000000007919 */ /* 0x000ee20000002100 */
[----:B0-----:R-:W-:Y:S02]  /*0060*/  LEA R3, R3, R2, 0x18 ;  /* 0x0000000203037211 */ /* 0x001fe400078ec0ff */
[----:B---3--:R-:W-:Y:S02]  /*0070*/  I2FP.F32.U32 R5, R0 ;  /* 0x0000000000057245 */ /* 0x008fe40000201000 */
[C---:B------:R-:W-:Y:S01]  /*0080*/  LEA R2, R0.reuse, R3, 0x2 ;  /* 0x0000000300027211 */ /* 0x040fe200078e10ff */
[----:B------:R-:W-:-:S04]  /*0090*/  IMAD R3, R0, -0x4, R3 ;  /* 0xfffffffc00037824 */ /* 0x000fc800078e0203 */
[----:B------:R-:W-:Y:S01]  /*00a0*/  STS [R2], R5 ;  /* 0x0000000502007388 */ /* 0x000fe20000000800 */
[----:B------:R-:W-:Y:S06]  /*00b0*/  BAR.SYNC.DEFER_BLOCKING 0x0 ;  /* 0x0000000000007b1d */ /* 0x000fec0000010000 */
[----:B------:R-:W0:Y:S02]  /*00c0*/  LDS R4, [R3+0x3fc] ;  /* 0x0003fc0003047984 */ /* 0x000e240000000800 */
[----:B0-----:R-:W-:-:S05]  /*00d0*/  FADD R7, R4, 0.0099999997764825820923 ;  /* 0x3c23d70a04077421 */ /* 0x001fca0000000000 */
        /* <DEDUP_REMOVED lines=56> */
[----:B------:R0:W-:Y:S01]  /*0460*/  STS [R2], R5 ;  /* 0x0000000502007388 */ /* 0x0001e20000000800 */
[----:B------:R-:W-:Y:S08]  /*0470*/  BAR.SYNC.DEFER_BLOCKING 0x0 ;  /* 0x0000000000007b1d */ /* 0x000ff00000010000 */
[----:B0-----:R-:W1:Y:S01]  /*0480*/  LDC R5, c[0x0][0x360] ;  /* 0x0000d800ff057b82 */ /* 0x001e620000000800 */
[----:B------:R-:W0:Y:S01]  /*0490*/  LDS R4, [R3+0x3fc] ;  /* 0x0003fc0003047984 */ /* 0x000e220000000800 */
[----:B-1----:R-:W-:-:S05]  /*04a0*/  IMAD R5, R5, UR4, R0 ;  /* 0x0000000405057c24 */ /* 0x002fca000f8e0200 */
[----:B--2---:R-:W-:Y:S01]  /*04b0*/  ISETP.GE.AND P0, PT, R5, UR5, PT ;  /* 0x0000000505007c0c */ /* 0x004fe2000bf06270 */
        /* <DEDUP_REMOVED lines=18> */
[----:B------:R-:W-:Y:S05]  /*05e0*/  @P0 EXIT ;  /* 0x000000000000094d */ /* 0x000fea0003800000 */
[----:B0-----:R-:W0:Y:S01]  /*05f0*/  LDC.64 R2, c[0x0][0x380] ;  /* 0x0000e000ff027b82 */ /* 0x001e220000000a00 */
[----:B------:R-:W1:Y:S01]  /*0600*/  LDCU.64 UR4, c[0x0][0x358] ;  /* 0x00006b00ff0477ac */ /* 0x000e620008000a00 */
[----:B0-----:R-:W-:-:S05]  /*0610*/  IMAD.WIDE R2, R5, 0x4, R2 ;  /* 0x0000000405027825 */ /* 0x001fca00078e0202 */
[----:B-1----:R-:W-:Y:S01]  /*0620*/  STG.E desc[UR4][R2.64], R9 ;  /* 0x0000000902007986 */ /* 0x002fe2000c101904 */
[----:B------:R-:W-:Y:S05]  /*0630*/  EXIT ;  /* 0x000000000000794d */ /* 0x000fea0003800000 */
.L_x_0:
[----:B------:R-:W-:-:S00]  /*0640*/  BRA `(.L_x_0) ;  /* 0xfffffffc00fc7947 */ /* 0x000fc0000383ffff */
[----:B------:R-:W-:-:S00]  /*0650*/  NOP ;  /* 0x0000000000007918 */ /* 0x000fc00000000000 */
        /* <DEDUP_REMOVED lines=10> */
.L_x_3:


//--------------------- .text._Z20compute_bound_kernelPfi --------------------------
	.section	.text._Z20compute_bound_kernelPfi,"ax",@progbits
	.align	128
        .global         _Z20compute_bound_kernelPfi
        .type           _Z20compute_bound_kernelPfi,@function
        .size           _Z20compute_bound_kernelPfi,(.L_x_4 - _Z20compute_bound_kernelPfi)
        .other          _Z20compute_bound_kernelPfi,@"STO_CUDA_ENTRY STV_DEFAULT"
_Z20compute_bound_kernelPfi:
.text._Z20compute_bound_kernelPfi:
[----:B------:R-:W-:Y:S01]  /*0000*/  LDC R1, c[0x0][0x37c] ;  /* 0x0000df00ff017b82 */ /* 0x000fe20000000800 */
[----:B------:R-:W0:Y:S07]  /*0010*/  S2R R0, SR_TID.X ;  /* 0x0000000000007919 */ /* 0x000e2e0000002100 */
[----:B------:R-:W0:Y:S01]  /*0020*/  S2UR UR4, SR_CTAID.X ;  /* 0x00000000000479c3 */ /* 0x000e220000002500 */
[----:B------:R-:W1:Y:S07]  /*0030*/  LDCU UR5, c[0x0][0x388] ;  /* 0x00007100ff0577ac */ /* 0x000e6e0008000800 */
[----:B------:R-:W0:Y:S02]  /*0040*/  LDC R5, c[0x0][0x360] ;  /* 0x0000d800ff057b82 */ /* 0x000e240000000800 */
[----:B0-----:R-:W-:-:S05]  /*0050*/  IMAD R5, R5, UR4, R0 ;  /* 0x0000000405057c24 */ /* 0x001fca000f8e0200 */
[----:B-1----:R-:W-:-:S13]  /*0060*/  ISETP.GE.AND P0, PT, R5, UR5, PT ;  /* 0x0000000505007c0c */ /* 0x002fda000bf06270 */
[----:B------:R-:W-:Y:S05]  /*0070*/  @P0 EXIT ;  /* 0x000000000000094d */ /* 0x000fea0003800000 */
[----:B------:R-:W0:Y:S01]  /*0080*/  LDC.64 R2, c[0x0][0x380] ;  /* 0x0000e000ff027b82 */ /* 0x000e220000000a00 */
[----:B------:R-:W1:Y:S01]  /*0090*/  LDCU.64 UR4, c[0x0][0x358] ;  /* 0x00006b00ff0477ac */ /* 0x000e620008000a00 */
[----:B------:R-:W-:Y:S02]  /*00a0*/  HFMA2 R7, -RZ, RZ, 1.876953125, -0.000821590423583984375 ;  /* 0x3f8292bbff077431 */ /* 0x000fe400000001ff */
[----:B0-----:R-:W-:-:S05]  /*00b0*/  IMAD.WIDE R2, R5, 0x4, R2 ;  /* 0x0000000405027825 */ /* 0x001fca00078e0202 */
[----:B-1----:R-:W-:Y:S01]  /*00c0*/  STG.E desc[UR4][R2.64], R7 ;  /* 0x0000000702007986 */ /* 0x002fe2000c101904 */
[----:B------:R-:W-:Y:S05]  /*00d0*/  EXIT ;  /* 0x000000000000794d */ /* 0x000fea0003800000 */
.L_x_1:
        /* <DEDUP_REMOVED lines=10> */
.L_x_4:


//--------------------- .text._Z19memory_bound_kernelPKfPfi --------------------------
	.section	.text._Z19memory_bound_kernelPKfPfi,"ax",@progbits
	.align	128
        .global         _Z19memory_bound_kernelPKfPfi
        .type           _Z19memory_bound_kernelPKfPfi,@function
        .size           _Z19memory_bound_kernelPKfPfi,(.L_x_5 - _Z19memory_bound_kernelPKfPfi)
        .other          _Z19memory_bound_kernelPKfPfi,@"STO_CUDA_ENTRY STV_DEFAULT"
_Z19memory_bound_kernelPKfPfi:
.text._Z19memory_bound_kernelPKfPfi:
        /* <DEDUP_REMOVED lines=9> */
[----:B------:R-:W1:Y:S07]  /*0090*/  LDCU.64 UR4, c[0x0][0x358] ;  /* 0x00006b00ff0477ac */ /* 0x000e6e0008000a00 */
[----:B------:R-:W2:Y:S01]  /*00a0*/  LDC.64 R4, c[0x0][0x388] ;  /* 0x0000e200ff047b82 */ /* 0x000ea20000000a00 */
[----:B0-----:R-:W-:-:S06]  /*00b0*/  IMAD.WIDE R2, R7, 0x4, R2 ;  /* 0x0000000407027825 */ /* 0x001fcc00078e0202 */
[----:B-1----:R-:W3:Y:S01]  /*00c0*/  LDG.E R2, desc[UR4][R2.64] ;  /* 0x0000000402027981 */ /* 0x002ee2000c1e1900 */
[----:B--2---:R-:W-:-:S04]  /*00d0*/  IMAD.WIDE R4, R7, 0x4, R4 ;  /* 0x0000000407047825 */ /* 0x004fc800078e0204 */
[----:B---3--:R-:W-:-:S05]  /*00e0*/  FADD R7, R2, R2 ;  /* 0x0000000202077221 */ /* 0x008fca0000000000 */
[----:B------:R-:W-:Y:S01]  /*00f0*/  STG.E desc[UR4][R4.64], R7 ;  /* 0x0000000704007986 */ /* 0x000fe2000c101904 */
[----:B------:R-:W-:Y:S05]  /*0100*/  EXIT ;  /* 0x000000000000794d */ /* 0x000fea0003800000 */
.L_x_2:
        /* <DEDUP_REMOVED lines=15> */
.L_x_5:


//--------------------- .nv.shared._Z17sync_heavy_kernelPfi --------------------------
	.section	.nv.shared._Z17sync_heavy_kernelPfi,"aw",@nobits
	.sectionflags	@""
	.align	4
.nv.shared._Z17sync_heavy_kernelPfi:
	.zero		2048


//--------------------- .nv.shared.reserved.0     --------------------------
	.section	.nv.shared.reserved.0,"aw",@nobits
	.weak		__nv_reservedSMEM_offset_0_alias
	.size		__nv_reservedSMEM_offset_0_alias, 0, 64
	.other		__nv_reservedSMEM_offset_0_alias,@"STO_CUDA_RESERVED_SHARED STV_DEFAULT"
__nv_reservedSMEM_offset_0_alias:
	.zero		0
	.zero		64


//--------------------- .nv.constant0._Z17sync_heavy_kernelPfi --------------------------
	.section	.nv.constant0._Z17sync_heavy_kernelPfi,"a",@progbits
	.sectionflags	@""
	.align	4
.nv.constant0._Z17sync_heavy_kernelPfi:
	.zero		908


//--------------------- .nv.constant0._Z20compute_bound_kernelPfi --------------------------
	.section	.nv.constant0._Z20compute_bound_kernelPfi,"a",@progbits
	.sectionflags	@""
	.align	4
.nv.constant0._Z20compute_bound_kernelPfi:
	.zero		908


//--------------------- .nv.constant0._Z19memory_bound_kernelPKfPfi --------------------------
	.section	.nv.constant0._Z19memory_bound_kernelPKfPfi,"a",@progbits
	.sectionflags	@""
	.align	4
.nv.constant0._Z19memory_bound_kernelPKfPfi:
	.zero		916


//--------------------- SYMBOLS --------------------------

	.type		.nv.reservedSmem.offset0,@object
	.size		.nv.reservedSmem.offset0,0x4
	.type		.nv.reservedSmem.cap,@object
	.size		.nv.reservedSmem.cap,0x4
